//
// Generated by NVIDIA NVVM Compiler
//
// Compiler Build ID: CL-36424714
// Cuda compilation tools, release 13.0, V13.0.88
// Based on NVVM 20.0.0
//

.version 9.0
.target sm_100
.address_size 64

	// .globl	_Z6vecAddPfS_S_i
.global .align 1 .b8 _ZN34_INTERNAL_83bfeecf_4_k_cu_21188fb34cuda3std3__45__cpo5beginE[1];
.global .align 1 .b8 _ZN34_INTERNAL_83bfeecf_4_k_cu_21188fb34cuda3std3__45__cpo3endE[1];
.global .align 1 .b8 _ZN34_INTERNAL_83bfeecf_4_k_cu_21188fb34cuda3std3__45__cpo6cbeginE[1];
.global .align 1 .b8 _ZN34_INTERNAL_83bfeecf_4_k_cu_21188fb34cuda3std3__45__cpo4cendE[1];
.global .align 1 .b8 _ZN34_INTERNAL_83bfeecf_4_k_cu_21188fb34cuda3std3__45__cpo6rbeginE[1];
.global .align 1 .b8 _ZN34_INTERNAL_83bfeecf_4_k_cu_21188fb34cuda3std3__45__cpo4rendE[1];
.global .align 1 .b8 _ZN34_INTERNAL_83bfeecf_4_k_cu_21188fb34cuda3std3__45__cpo7crbeginE[1];
.global .align 1 .b8 _ZN34_INTERNAL_83bfeecf_4_k_cu_21188fb34cuda3std3__45__cpo5crendE[1];
.global .align 1 .b8 _ZN34_INTERNAL_83bfeecf_4_k_cu_21188fb34cuda3std3__419piecewise_constructE[1];
.global .align 1 .b8 _ZN34_INTERNAL_83bfeecf_4_k_cu_21188fb34cuda3std6ranges3__45__cpo4swapE[1];
.global .align 1 .b8 _ZN34_INTERNAL_83bfeecf_4_k_cu_21188fb34cuda3std6ranges3__45__cpo9iter_moveE[1];
.global .align 1 .b8 _ZN34_INTERNAL_83bfeecf_4_k_cu_21188fb34cuda3std6ranges3__45__cpo5beginE[1];
.global .align 1 .b8 _ZN34_INTERNAL_83bfeecf_4_k_cu_21188fb34cuda3std6ranges3__45__cpo3endE[1];
.global .align 1 .b8 _ZN34_INTERNAL_83bfeecf_4_k_cu_21188fb34cuda3std6ranges3__45__cpo6cbeginE[1];
.global .align 1 .b8 _ZN34_INTERNAL_83bfeecf_4_k_cu_21188fb34cuda3std6ranges3__45__cpo4cendE[1];
.global .align 1 .b8 _ZN34_INTERNAL_83bfeecf_4_k_cu_21188fb34cuda3std6ranges3__45__cpo7advanceE[1];
.global .align 1 .b8 _ZN34_INTERNAL_83bfeecf_4_k_cu_21188fb34cuda3std6ranges3__45__cpo9iter_swapE[1];
.global .align 1 .b8 _ZN34_INTERNAL_83bfeecf_4_k_cu_21188fb34cuda3std6ranges3__45__cpo4nextE[1];
.global .align 1 .b8 _ZN34_INTERNAL_83bfeecf_4_k_cu_21188fb34cuda3std6ranges3__45__cpo4prevE[1];
.global .align 1 .b8 _ZN34_INTERNAL_83bfeecf_4_k_cu_21188fb34cuda3std6ranges3__45__cpo4dataE[1];
.global .align 1 .b8 _ZN34_INTERNAL_83bfeecf_4_k_cu_21188fb34cuda3std6ranges3__45__cpo5cdataE[1];
.global .align 1 .b8 _ZN34_INTERNAL_83bfeecf_4_k_cu_21188fb34cuda3std6ranges3__45__cpo4sizeE[1];
.global .align 1 .b8 _ZN34_INTERNAL_83bfeecf_4_k_cu_21188fb34cuda3std6ranges3__45__cpo5ssizeE[1];
.global .align 1 .b8 _ZN34_INTERNAL_83bfeecf_4_k_cu_21188fb34cuda3std6ranges3__45__cpo8distanceE[1];

.visible .entry _Z6vecAddPfS_S_i(
	.param .u64 .ptr .align 1 _Z6vecAddPfS_S_i_param_0,
	.param .u64 .ptr .align 1 _Z6vecAddPfS_S_i_param_1,
	.param .u64 .ptr .align 1 _Z6vecAddPfS_S_i_param_2,
	.param .u32 _Z6vecAddPfS_S_i_param_3
)
{
	.reg .pred 	%p<2>;
	.reg .b32 	%r<6>;
	.reg .b32 	%f<4>;
	.reg .b64 	%rd<11>;

	ld.param.u64 	%rd1, [_Z6vecAddPfS_S_i_param_0];
	ld.param.u64 	%rd2, [_Z6vecAddPfS_S_i_param_1];
	ld.param.u64 	%rd3, [_Z6vecAddPfS_S_i_param_2];
	ld.param.u32 	%r2, [_Z6vecAddPfS_S_i_param_3];
	mov.u32 	%r3, %tid.x;
	mov.u32 	%r4, %ntid.x;
	mov.u32 	%r5, %ctaid.x;
	mad.lo.s32 	%r1, %r4, %r5, %r3;
	setp.gt.s32 	%p1, %r1, %r2;
	@%p1 bra 	$L__BB0_2;
	cvta.to.global.u64 	%rd4, %rd1;
	cvta.to.global.u64 	%rd5, %rd2;
	cvta.to.global.u64 	%rd6, %rd3;
	mul.wide.s32 	%rd7, %r1, 4;
	add.s64 	%rd8, %rd4, %rd7;
	ld.global.f32 	%f1, [%rd8];
	add.s64 	%rd9, %rd5, %rd7;
	ld.global.f32 	%f2, [%rd9];
	add.f32 	%f3, %f1, %f2;
	add.s64 	%rd10, %rd6, %rd7;
	st.global.f32 	[%rd10], %f3;
$L__BB0_2:
	ret;

}


// ===== COMPILED SASS (sm_100) =====

	.target	sm_100

	.elftype	@"ET_EXEC"


//--------------------- .note.nv.tkinfo           --------------------------
	.section	.note.nv.tkinfo,"",@"SHT_NOTE"
	.sectionflags	@"SHF_NOTE_NV_TKINFO"
	.tkinfo
        /*0018*/ 	.word	0x00000002
        /*0030*/ 	.string	""
        /*0030*/ 	.string	"ptxas"
        /*0030*/ 	.string	"Cuda compilation tools, release 13.0, V13.0.88"
        /*0030*/ 	.string	"Build cuda_13.0.r13.0/compiler.36424714_0"
        /*0030*/ 	.string	"-arch sm_100 -m 64 "



//--------------------- .note.nv.cuinfo           --------------------------
	.section	.note.nv.cuinfo,"",@"SHT_NOTE"
	.sectionflags	@"SHF_NOTE_NV_CUINFO"
        /*0018*/ 	.short	0x0002
        /*001a*/ 	.short	0x0064
        /*001c*/ 	.short	0x0082
	.zero		2


//--------------------- .nv.info                  --------------------------
	.section	.nv.info,"",@"SHT_CUDA_INFO"
	.align	4


	//----- nvinfo : EIATTR_REGCOUNT
	.align		4
        /*0000*/ 	.byte	0x04, 0x2f
        /*0002*/ 	.short	(.L_25 - .L_24)
	.align		4
.L_24:
        /*0004*/ 	.word	index@(_Z6vecAddPfS_S_i)
        /*0008*/ 	.word	0x0000000c


	//----- nvinfo : EIATTR_FRAME_SIZE
	.align		4
.L_25:
        /*000c*/ 	.byte	0x04, 0x11
        /*000e*/ 	.short	(.L_27 - .L_26)
	.align		4
.L_26:
        /*0010*/ 	.word	index@(_Z6vecAddPfS_S_i)
        /*0014*/ 	.word	0x00000000


	//----- nvinfo : EIATTR_MIN_STACK_SIZE
	.align		4
.L_27:
        /*0018*/ 	.byte	0x04, 0x12
        /*001a*/ 	.short	(.L_29 - .L_28)
	.align		4
.L_28:
        /*001c*/ 	.word	index@(_Z6vecAddPfS_S_i)
        /*0020*/ 	.word	0x00000000
.L_29:


//--------------------- .nv.compat                --------------------------
	.section	.nv.compat,"",@"SHT_CUDA_COMPAT_INFO"
	.align	4
        /*0000*/ 	.byte	0x02, 0x09, 0x00, 0x00, 0x02, 0x02, 0x01, 0x00, 0x02, 0x05, 0x05, 0x00, 0x03, 0x07, 0x01, 0x01
        /*0010*/ 	.byte	0x02, 0x03, 0x00, 0x00, 0x02, 0x06, 0x01, 0x00, 0x04, 0x0b, 0x08, 0x00, 0x09, 0x00, 0x00, 0x00
        /*0020*/ 	.byte	0x00, 0x00, 0x00, 0x00


//--------------------- .nv.info._Z6vecAddPfS_S_i --------------------------
	.section	.nv.info._Z6vecAddPfS_S_i,"",@"SHT_CUDA_INFO"
	.sectionflags	@""
	.align	4


	//----- nvinfo : EIATTR_CUDA_API_VERSION
	.align		4
        /*0000*/ 	.byte	0x04, 0x37
        /*0002*/ 	.short	(.L_31 - .L_30)
.L_30:
        /*0004*/ 	.word	0x00000082


	//----- nvinfo : EIATTR_KPARAM_INFO
	.align		4
.L_31:
        /*0008*/ 	.byte	0x04, 0x17
        /*000a*/ 	.short	(.L_33 - .L_32)
.L_32:
        /*000c*/ 	.word	0x00000000
        /*0010*/ 	.short	0x0003
        /*0012*/ 	.short	0x0018
        /*0014*/ 	.byte	0x00, 0xf0, 0x11, 0x00


	//----- nvinfo : EIATTR_KPARAM_INFO
	.align		4
.L_33:
        /*0018*/ 	.byte	0x04, 0x17
        /*001a*/ 	.short	(.L_35 - .L_34)
.L_34:
        /*001c*/ 	.word	0x00000000
        /*0020*/ 	.short	0x0002
        /*0022*/ 	.short	0x0010
        /*0024*/ 	.byte	0x00, 0xf5, 0x21, 0x00


	//----- nvinfo : EIATTR_KPARAM_INFO
	.align		4
.L_35:
        /*0028*/ 	.byte	0x04, 0x17
        /*002a*/ 	.short	(.L_37 - .L_36)
.L_36:
        /*002c*/ 	.word	0x00000000
        /*0030*/ 	.short	0x0001
        /*0032*/ 	.short	0x0008
        /*0034*/ 	.byte	0x00, 0xf5, 0x21, 0x00


	//----- nvinfo : EIATTR_KPARAM_INFO
	.align		4
.L_37:
        /*0038*/ 	.byte	0x04, 0x17
        /*003a*/ 	.short	(.L_39 - .L_38)
.L_38:
        /*003c*/ 	.word	0x00000000
        /*0040*/ 	.short	0x0000
        /*0042*/ 	.short	0x0000
        /*0044*/ 	.byte	0x00, 0xf5, 0x21, 0x00


	//----- nvinfo : EIATTR_SPARSE_MMA_MASK
	.align		4
.L_39:
        /*0048*/ 	.byte	0x03, 0x50
        /*004a*/ 	.short	0x0000


	//----- nvinfo : EIATTR_MAXREG_COUNT
	.align		4
        /*004c*/ 	.byte	0x03, 0x1b
        /*004e*/ 	.short	0x00ff


	//----- nvinfo : EIATTR_MERCURY_ISA_VERSION
	.align		4
        /*0050*/ 	.byte	0x03, 0x5f
        /*0052*/ 	.short	0x0101


	//----- nvinfo : EIATTR_VRC_CTA_INIT_COUNT
	.align		4
        /*0054*/ 	.byte	0x02, 0x4a
	.zero		1
	.zero		1


	//----- nvinfo : EIATTR_EXIT_INSTR_OFFSETS
	.align		4
        /*0058*/ 	.byte	0x04, 0x1c
        /*005a*/ 	.short	(.L_41 - .L_40)


	//   ....[0]....
.L_40:
        /*005c*/ 	.word	0x00000070


	//   ....[1]....
        /*0060*/ 	.word	0x00000130


	//----- nvinfo : EIATTR_CBANK_PARAM_SIZE
	.align		4
.L_41:
        /*0064*/ 	.byte	0x03, 0x19
        /*0066*/ 	.short	0x001c


	//----- nvinfo : EIATTR_PARAM_CBANK
	.align		4
        /*0068*/ 	.byte	0x04, 0x0a
        /*006a*/ 	.short	(.L_43 - .L_42)
	.align		4
.L_42:
        /*006c*/ 	.word	index@(.nv.constant0._Z6vecAddPfS_S_i)
        /*0070*/ 	.short	0x0380
        /*0072*/ 	.short	0x001c


	//----- nvinfo : EIATTR_SW_WAR
	.align		4
.L_43:
        /*0074*/ 	.byte	0x04, 0x36
        /*0076*/ 	.short	(.L_45 - .L_44)
.L_44:
        /*0078*/ 	.word	0x00000008
.L_45:


//--------------------- .nv.callgraph             --------------------------
	.section	.nv.callgraph,"",@"SHT_CUDA_CALLGRAPH"
	.align	4
	.sectionentsize	8
	.align		4
        /*0000*/ 	.word	0x00000000
	.align		4
        /*0004*/ 	.word	0xffffffff
	.align		4
        /*0008*/ 	.word	0x00000000
	.align		4
        /*000c*/ 	.word	0xfffffffe
	.align		4
        /*0010*/ 	.word	0x00000000
	.align		4
        /*0014*/ 	.word	0xfffffffd
	.align		4
        /*0018*/ 	.word	0x00000000
	.align		4
        /*001c*/ 	.word	0xfffffffc


//--------------------- .nv.constant4             --------------------------
	.section	.nv.constant4,"a",@progbits
	.align	8
	.align		8
.nv.constant4:
        /*0000*/ 	.dword	_ZN34_INTERNAL_83bfeecf_4_k_cu_21188fb34cuda3std3__45__cpo5beginE
	.align		8
        /*0008*/ 	.dword	_ZN34_INTERNAL_83bfeecf_4_k_cu_21188fb34cuda3std3__45__cpo3endE
	.align		8
        /*0010*/ 	.dword	_ZN34_INTERNAL_83bfeecf_4_k_cu_21188fb34cuda3std3__45__cpo6cbeginE
	.align		8
        /*0018*/ 	.dword	_ZN34_INTERNAL_83bfeecf_4_k_cu_21188fb34cuda3std3__45__cpo4cendE
	.align		8
        /*0020*/ 	.dword	_ZN34_INTERNAL_83bfeecf_4_k_cu_21188fb34cuda3std3__45__cpo6rbeginE
	.align		8
        /*0028*/ 	.dword	_ZN34_INTERNAL_83bfeecf_4_k_cu_21188fb34cuda3std3__45__cpo4rendE
	.align		8
        /*0030*/ 	.dword	_ZN34_INTERNAL_83bfeecf_4_k_cu_21188fb34cuda3std3__45__cpo7crbeginE
	.align		8
        /*0038*/ 	.dword	_ZN34_INTERNAL_83bfeecf_4_k_cu_21188fb34cuda3std3__45__cpo5crendE
	.align		8
        /*0040*/ 	.dword	_ZN34_INTERNAL_83bfeecf_4_k_cu_21188fb34cuda3std3__419piecewise_constructE
	.align		8
        /*0048*/ 	.dword	_ZN34_INTERNAL_83bfeecf_4_k_cu_21188fb34cuda3std6ranges3__45__cpo4swapE
	.align		8
        /*0050*/ 	.dword	_ZN34_INTERNAL_83bfeecf_4_k_cu_21188fb34cuda3std6ranges3__45__cpo9iter_moveE
	.align		8
        /*0058*/ 	.dword	_ZN34_INTERNAL_83bfeecf_4_k_cu_21188fb34cuda3std6ranges3__45__cpo5beginE
	.align		8
        /*0060*/ 	.dword	_ZN34_INTERNAL_83bfeecf_4_k_cu_21188fb34cuda3std6ranges3__45__cpo3endE
	.align		8
        /*0068*/ 	.dword	_ZN34_INTERNAL_83bfeecf_4_k_cu_21188fb34cuda3std6ranges3__45__cpo6cbeginE
	.align		8
        /*0070*/ 	.dword	_ZN34_INTERNAL_83bfeecf_4_k_cu_21188fb34cuda3std6ranges3__45__cpo4cendE
	.align		8
        /*0078*/ 	.dword	_ZN34_INTERNAL_83bfeecf_4_k_cu_21188fb34cuda3std6ranges3__45__cpo7advanceE
	.align		8
        /*0080*/ 	.dword	_ZN34_INTERNAL_83bfeecf_4_k_cu_21188fb34cuda3std6ranges3__45__cpo9iter_swapE
	.align		8
        /*0088*/ 	.dword	_ZN34_INTERNAL_83bfeecf_4_k_cu_21188fb34cuda3std6ranges3__45__cpo4nextE
	.align		8
        /*0090*/ 	.dword	_ZN34_INTERNAL_83bfeecf_4_k_cu_21188fb34cuda3std6ranges3__45__cpo4prevE
	.align		8
        /*0098*/ 	.dword	_ZN34_INTERNAL_83bfeecf_4_k_cu_21188fb34cuda3std6ranges3__45__cpo4dataE
	.align		8
        /*00a0*/ 	.dword	_ZN34_INTERNAL_83bfeecf_4_k_cu_21188fb34cuda3std6ranges3__45__cpo5cdataE
	.align		8
        /*00a8*/ 	.dword	_ZN34_INTERNAL_83bfeecf_4_k_cu_21188fb34cuda3std6ranges3__45__cpo4sizeE
	.align		8
        /*00b0*/ 	.dword	_ZN34_INTERNAL_83bfeecf_4_k_cu_21188fb34cuda3std6ranges3__45__cpo5ssizeE
	.align		8
        /*00b8*/ 	.dword	_ZN34_INTERNAL_83bfeecf_4_k_cu_21188fb34cuda3std6ranges3__45__cpo8distanceE


//--------------------- .text._Z6vecAddPfS_S_i    --------------------------
	.section	.text._Z6vecAddPfS_S_i,"ax",@progbits
	.align	128
        .global         _Z6vecAddPfS_S_i
        .type           _Z6vecAddPfS_S_i,@function
        .size           _Z6vecAddPfS_S_i,(.L_x_1 - _Z6vecAddPfS_S_i)
        .other          _Z6vecAddPfS_S_i,@"STO_CUDA_ENTRY STV_DEFAULT"
_Z6vecAddPfS_S_i:
.text._Z6vecAddPfS_S_i:
[----:B------:R-:W-:Y:S01]  /*0000*/  LDC R1, c[0x0][0x37c] ;  /* 0x0000df00ff017b82 */ /* 0x000fe20000000800 */
[----:B------:R-:W0:Y:S01]  /*0010*/  S2R R9, SR_TID.X ;  /* 0x0000000000097919 */ /* 0x000e220000002100 */
[----:B------:R-:W0:Y:S01]  /*0020*/  LDCU UR4, c[0x0][0x360] ;  /* 0x00006c00ff0477ac */ /* 0x000e220008000800 */
[----:B------:R-:W0:Y:S01]  /*0030*/  S2R R0, SR_CTAID.X ;  /* 0x0000000000007919 */ /* 0x000e220000002500 */
[----:B------:R-:W1:Y:S01]  /*0040*/  LDCU UR5, c[0x0][0x398] ;  /* 0x00007300ff0577ac */ /* 0x000e620008000800 */
[----:B0-----:R-:W-:-:S05]  /*0050*/  IMAD R9, R0, UR4, R9 ;  /* 0x0000000400097c24 */ /* 0x001fca000f8e0209 */
[----:B-1----:R-:W-:-:S13]  /*0060*/  ISETP.GT.AND P0, PT, R9, UR5, PT ;  /* 0x0000000509007c0c */ /* 0x002fda000bf04270 */
[----:B------:R-:W-:Y:S05]  /*0070*/  @P0 EXIT ;  /* 0x000000000000094d */ /* 0x000fea0003800000 */
[----:B------:R-:W0:Y:S01]  /*0080*/  LDC.64 R2, c[0x0][0x380] ;  /* 0x0000e000ff027b82 */ /* 0x000e220000000a00 */
[----:B------:R-:W1:Y:S07]  /*0090*/  LDCU.64 UR4, c[0x0][0x358] ;  /* 0x00006b00ff0477ac */ /* 0x000e6e0008000a00 */
[----:B------:R-:W2:Y:S08]  /*00a0*/  LDC.64 R4, c[0x0][0x388] ;  /* 0x0000e200ff047b82 */ /* 0x000eb00000000a00 */
[----:B------:R-:W3:Y:S01]  /*00b0*/  LDC.64 R6, c[0x0][0x390] ;  /* 0x0000e400ff067b82 */ /* 0x000ee20000000a00 */
[----:B0-----:R-:W-:-:S06]  /*00c0*/  IMAD.WIDE R2, R9, 0x4, R2 ;  /* 0x0000000409027825 */ /* 0x001fcc00078e0202 */
[----:B-1----:R-:W4:Y:S01]  /*00d0*/  LDG.E R2, desc[UR4][R2.64] ;  /* 0x0000000402027981 */ /* 0x002f22000c1e1900 */
[----:B--2---:R-:W-:-:S06]  /*00e0*/  IMAD.WIDE R4, R9, 0x4, R4 ;  /* 0x0000000409047825 */ /* 0x004fcc00078e0204 */
[----:B------:R-:W4:Y:S01]  /*00f0*/  LDG.E R5, desc[UR4][R4.64] ;  /* 0x0000000404057981 */ /* 0x000f22000c1e1900 */
[----:B---3--:R-:W-:-:S04]  /*0100*/  IMAD.WIDE R6, R9, 0x4, R6 ;  /* 0x0000000409067825 */ /* 0x008fc800078e0206 */
[----:B----4-:R-:W-:-:S05]  /*0110*/  FADD R9, R2, R5 ;  /* 0x0000000502097221 */ /* 0x010fca0000000000 */
[----:B------:R-:W-:Y:S01]  /*0120*/  STG.E desc[UR4][R6.64], R9 ;  /* 0x0000000906007986 */ /* 0x000fe2000c101904 */
[----:B------:R-:W-:Y:S05]  /*0130*/  EXIT ;  /* 0x000000000000794d */ /* 0x000fea0003800000 */
.L_x_0:
[----:B------:R-:W-:-:S00]  /*0140*/  BRA `(.L_x_0) ;  /* 0xfffffffc00fc7947 */ /* 0x000fc0000383ffff */
[----:B------:R-:W-:-:S00]  /*0150*/  NOP ;  /* 0x0000000000007918 */ /* 0x000fc00000000000 */
        /* <DEDUP_REMOVED lines=10> */
.L_x_1:


//--------------------- .nv.shared.reserved.0     --------------------------
	.section	.nv.shared.reserved.0,"aw",@nobits
	.weak		__nv_reservedSMEM_offset_0_alias
	.size		__nv_reservedSMEM_offset_0_alias, 0, 64
	.other		__nv_reservedSMEM_offset_0_alias,@"STO_CUDA_RESERVED_SHARED STV_DEFAULT"
__nv_reservedSMEM_offset_0_alias:
	.zero		0
	.zero		64


//--------------------- .nv.global                --------------------------
	.section	.nv.global,"aw",@nobits
.nv.global:
	.type		_ZN34_INTERNAL_83bfeecf_4_k_cu_21188fb34cuda3std3__45__cpo6cbeginE,@object
	.size		_ZN34_INTERNAL_83bfeecf_4_k_cu_21188fb34cuda3std3__45__cpo6cbeginE,(_ZN34_INTERNAL_83bfeecf_4_k_cu_21188fb34cuda3std6ranges3__45__cpo4prevE - _ZN34_INTERNAL_83bfeecf_4_k_cu_21188fb34cuda3std3__45__cpo6cbeginE)
_ZN34_INTERNAL_83bfeecf_4_k_cu_21188fb34cuda3std3__45__cpo6cbeginE:
	.zero		1
	.type		_ZN34_INTERNAL_83bfeecf_4_k_cu_21188fb34cuda3std6ranges3__45__cpo4prevE,@object
	.size		_ZN34_INTERNAL_83bfeecf_4_k_cu_21188fb34cuda3std6ranges3__45__cpo4prevE,(_ZN34_INTERNAL_83bfeecf_4_k_cu_21188fb34cuda3std6ranges3__45__cpo9iter_moveE - _ZN34_INTERNAL_83bfeecf_4_k_cu_21188fb34cuda3std6ranges3__45__cpo4prevE)
_ZN34_INTERNAL_83bfeecf_4_k_cu_21188fb34cuda3std6ranges3__45__cpo4prevE:
	.zero		1
	.type		_ZN34_INTERNAL_83bfeecf_4_k_cu_21188fb34cuda3std6ranges3__45__cpo9iter_moveE,@object
	.size		_ZN34_INTERNAL_83bfeecf_4_k_cu_21188fb34cuda3std6ranges3__45__cpo9iter_moveE,(_ZN34_INTERNAL_83bfeecf_4_k_cu_21188fb34cuda3std3__45__cpo7crbeginE - _ZN34_INTERNAL_83bfeecf_4_k_cu_21188fb34cuda3std6ranges3__45__cpo9iter_moveE)
_ZN34_INTERNAL_83bfeecf_4_k_cu_21188fb34cuda3std6ranges3__45__cpo9iter_moveE:
	.zero		1
	.type		_ZN34_INTERNAL_83bfeecf_4_k_cu_21188fb34cuda3std3__45__cpo7crbeginE,@object
	.size		_ZN34_INTERNAL_83bfeecf_4_k_cu_21188fb34cuda3std3__45__cpo7crbeginE,(_ZN34_INTERNAL_83bfeecf_4_k_cu_21188fb34cuda3std6ranges3__45__cpo5ssizeE - _ZN34_INTERNAL_83bfeecf_4_k_cu_21188fb34cuda3std3__45__cpo7crbeginE)
_ZN34_INTERNAL_83bfeecf_4_k_cu_21188fb34cuda3std3__45__cpo7crbeginE:
	.zero		1
	.type		_ZN34_INTERNAL_83bfeecf_4_k_cu_21188fb34cuda3std6ranges3__45__cpo5ssizeE,@object
	.size		_ZN34_INTERNAL_83bfeecf_4_k_cu_21188fb34cuda3std6ranges3__45__cpo5ssizeE,(_ZN34_INTERNAL_83bfeecf_4_k_cu_21188fb34cuda3std6ranges3__45__cpo4cendE - _ZN34_INTERNAL_83bfeecf_4_k_cu_21188fb34cuda3std6ranges3__45__cpo5ssizeE)
_ZN34_INTERNAL_83bfeecf_4_k_cu_21188fb34cuda3std6ranges3__45__cpo5ssizeE:
	.zero		1
	.type		_ZN34_INTERNAL_83bfeecf_4_k_cu_21188fb34cuda3std6ranges3__45__cpo4cendE,@object
	.size		_ZN34_INTERNAL_83bfeecf_4_k_cu_21188fb34cuda3std6ranges3__45__cpo4cendE,(_ZN34_INTERNAL_83bfeecf_4_k_cu_21188fb34cuda3std3__45__cpo5beginE - _ZN34_INTERNAL_83bfeecf_4_k_cu_21188fb34cuda3std6ranges3__45__cpo4cendE)
_ZN34_INTERNAL_83bfeecf_4_k_cu_21188fb34cuda3std6ranges3__45__cpo4cendE:
	.zero		1
	.type		_ZN34_INTERNAL_83bfeecf_4_k_cu_21188fb34cuda3std3__45__cpo5beginE,@object
	.size		_ZN34_INTERNAL_83bfeecf_4_k_cu_21188fb34cuda3std3__45__cpo5beginE,(_ZN34_INTERNAL_83bfeecf_4_k_cu_21188fb34cuda3std6ranges3__45__cpo9iter_swapE - _ZN34_INTERNAL_83bfeecf_4_k_cu_21188fb34cuda3std3__45__cpo5beginE)
_ZN34_INTERNAL_83bfeecf_4_k_cu_21188fb34cuda3std3__45__cpo5beginE:
	.zero		1
	.type		_ZN34_INTERNAL_83bfeecf_4_k_cu_21188fb34cuda3std6ranges3__45__cpo9iter_swapE,@object
	.size		_ZN34_INTERNAL_83bfeecf_4_k_cu_21188fb34cuda3std6ranges3__45__cpo9iter_swapE,(_ZN34_INTERNAL_83bfeecf_4_k_cu_21188fb34cuda3std3__419piecewise_constructE - _ZN34_INTERNAL_83bfeecf_4_k_cu_21188fb34cuda3std6ranges3__45__cpo9iter_swapE)
_ZN34_INTERNAL_83bfeecf_4_k_cu_21188fb34cuda3std6ranges3__45__cpo9iter_swapE:
	.zero		1
	.type		_ZN34_INTERNAL_83bfeecf_4_k_cu_21188fb34cuda3std3__419piecewise_constructE,@object
	.size		_ZN34_INTERNAL_83bfeecf_4_k_cu_21188fb34cuda3std3__419piecewise_constructE,(_ZN34_INTERNAL_83bfeecf_4_k_cu_21188fb34cuda3std3__45__cpo6rbeginE - _ZN34_INTERNAL_83bfeecf_4_k_cu_21188fb34cuda3std3__419piecewise_constructE)
_ZN34_INTERNAL_83bfeecf_4_k_cu_21188fb34cuda3std3__419piecewise_constructE:
	.zero		1
	.type		_ZN34_INTERNAL_83bfeecf_4_k_cu_21188fb34cuda3std3__45__cpo6rbeginE,@object
	.size		_ZN34_INTERNAL_83bfeecf_4_k_cu_21188fb34cuda3std3__45__cpo6rbeginE,(_ZN34_INTERNAL_83bfeecf_4_k_cu_21188fb34cuda3std6ranges3__45__cpo5cdataE - _ZN34_INTERNAL_83bfeecf_4_k_cu_21188fb34cuda3std3__45__cpo6rbeginE)
_ZN34_INTERNAL_83bfeecf_4_k_cu_21188fb34cuda3std3__45__cpo6rbeginE:
	.zero		1
	.type		_ZN34_INTERNAL_83bfeecf_4_k_cu_21188fb34cuda3std6ranges3__45__cpo5cdataE,@object
	.size		_ZN34_INTERNAL_83bfeecf_4_k_cu_21188fb34cuda3std6ranges3__45__cpo5cdataE,(_ZN34_INTERNAL_83bfeecf_4_k_cu_21188fb34cuda3std6ranges3__45__cpo3endE - _ZN34_INTERNAL_83bfeecf_4_k_cu_21188fb34cuda3std6ranges3__45__cpo5cdataE)
_ZN34_INTERNAL_83bfeecf_4_k_cu_21188fb34cuda3std6ranges3__45__cpo5cdataE:
	.zero		1
	.type		_ZN34_INTERNAL_83bfeecf_4_k_cu_21188fb34cuda3std6ranges3__45__cpo3endE,@object
	.size		_ZN34_INTERNAL_83bfeecf_4_k_cu_21188fb34cuda3std6ranges3__45__cpo3endE,(_ZN34_INTERNAL_83bfeecf_4_k_cu_21188fb34cuda3std3__45__cpo4cendE - _ZN34_INTERNAL_83bfeecf_4_k_cu_21188fb34cuda3std6ranges3__45__cpo3endE)
_ZN34_INTERNAL_83bfeecf_4_k_cu_21188fb34cuda3std6ranges3__45__cpo3endE:
	.zero		1
	.type		_ZN34_INTERNAL_83bfeecf_4_k_cu_21188fb34cuda3std3__45__cpo4cendE,@object
	.size		_ZN34_INTERNAL_83bfeecf_4_k_cu_21188fb34cuda3std3__45__cpo4cendE,(_ZN34_INTERNAL_83bfeecf_4_k_cu_21188fb34cuda3std6ranges3__45__cpo4dataE - _ZN34_INTERNAL_83bfeecf_4_k_cu_21188fb34cuda3std3__45__cpo4cendE)
_ZN34_INTERNAL_83bfeecf_4_k_cu_21188fb34cuda3std3__45__cpo4cendE:
	.zero		1
	.type		_ZN34_INTERNAL_83bfeecf_4_k_cu_21188fb34cuda3std6ranges3__45__cpo4dataE,@object
	.size		_ZN34_INTERNAL_83bfeecf_4_k_cu_21188fb34cuda3std6ranges3__45__cpo4dataE,(_ZN34_INTERNAL_83bfeecf_4_k_cu_21188fb34cuda3std6ranges3__45__cpo5beginE - _ZN34_INTERNAL_83bfeecf_4_k_cu_21188fb34cuda3std6ranges3__45__cpo4dataE)
_ZN34_INTERNAL_83bfeecf_4_k_cu_21188fb34cuda3std6ranges3__45__cpo4dataE:
	.zero		1
	.type		_ZN34_INTERNAL_83bfeecf_4_k_cu_21188fb34cuda3std6ranges3__45__cpo5beginE,@object
	.size		_ZN34_INTERNAL_83bfeecf_4_k_cu_21188fb34cuda3std6ranges3__45__cpo5beginE,(_ZN34_INTERNAL_83bfeecf_4_k_cu_21188fb34cuda3std3__45__cpo5crendE - _ZN34_INTERNAL_83bfeecf_4_k_cu_21188fb34cuda3std6ranges3__45__cpo5beginE)
_ZN34_INTERNAL_83bfeecf_4_k_cu_21188fb34cuda3std6ranges3__45__cpo5beginE:
	.zero		1
	.type		_ZN34_INTERNAL_83bfeecf_4_k_cu_21188fb34cuda3std3__45__cpo5crendE,@object
	.size		_ZN34_INTERNAL_83bfeecf_4_k_cu_21188fb34cuda3std3__45__cpo5crendE,(_ZN34_INTERNAL_83bfeecf_4_k_cu_21188fb34cuda3std6ranges3__45__cpo8distanceE - _ZN34_INTERNAL_83bfeecf_4_k_cu_21188fb34cuda3std3__45__cpo5crendE)
_ZN34_INTERNAL_83bfeecf_4_k_cu_21188fb34cuda3std3__45__cpo5crendE:
	.zero		1
	.type		_ZN34_INTERNAL_83bfeecf_4_k_cu_21188fb34cuda3std6ranges3__45__cpo8distanceE,@object
	.size		_ZN34_INTERNAL_83bfeecf_4_k_cu_21188fb34cuda3std6ranges3__45__cpo8distanceE,(_ZN34_INTERNAL_83bfeecf_4_k_cu_21188fb34cuda3std6ranges3__45__cpo7advanceE - _ZN34_INTERNAL_83bfeecf_4_k_cu_21188fb34cuda3std6ranges3__45__cpo8distanceE)
_ZN34_INTERNAL_83bfeecf_4_k_cu_21188fb34cuda3std6ranges3__45__cpo8distanceE:
	.zero		1
	.type		_ZN34_INTERNAL_83bfeecf_4_k_cu_21188fb34cuda3std6ranges3__45__cpo7advanceE,@object
	.size		_ZN34_INTERNAL_83bfeecf_4_k_cu_21188fb34cuda3std6ranges3__45__cpo7advanceE,(_ZN34_INTERNAL_83bfeecf_4_k_cu_21188fb34cuda3std3__45__cpo3endE - _ZN34_INTERNAL_83bfeecf_4_k_cu_21188fb34cuda3std6ranges3__45__cpo7advanceE)
_ZN34_INTERNAL_83bfeecf_4_k_cu_21188fb34cuda3std6ranges3__45__cpo7advanceE:
	.zero		1
	.type		_ZN34_INTERNAL_83bfeecf_4_k_cu_21188fb34cuda3std3__45__cpo3endE,@object
	.size		_ZN34_INTERNAL_83bfeecf_4_k_cu_21188fb34cuda3std3__45__cpo3endE,(_ZN34_INTERNAL_83bfeecf_4_k_cu_21188fb34cuda3std6ranges3__45__cpo4nextE - _ZN34_INTERNAL_83bfeecf_4_k_cu_21188fb34cuda3std3__45__cpo3endE)
_ZN34_INTERNAL_83bfeecf_4_k_cu_21188fb34cuda3std3__45__cpo3endE:
	.zero		1
	.type		_ZN34_INTERNAL_83bfeecf_4_k_cu_21188fb34cuda3std6ranges3__45__cpo4nextE,@object
	.size		_ZN34_INTERNAL_83bfeecf_4_k_cu_21188fb34cuda3std6ranges3__45__cpo4nextE,(_ZN34_INTERNAL_83bfeecf_4_k_cu_21188fb34cuda3std6ranges3__45__cpo4swapE - _ZN34_INTERNAL_83bfeecf_4_k_cu_21188fb34cuda3std6ranges3__45__cpo4nextE)
_ZN34_INTERNAL_83bfeecf_4_k_cu_21188fb34cuda3std6ranges3__45__cpo4nextE:
	.zero		1
	.type		_ZN34_INTERNAL_83bfeecf_4_k_cu_21188fb34cuda3std6ranges3__45__cpo4swapE,@object
	.size		_ZN34_INTERNAL_83bfeecf_4_k_cu_21188fb34cuda3std6ranges3__45__cpo4swapE,(_ZN34_INTERNAL_83bfeecf_4_k_cu_21188fb34cuda3std3__45__cpo4rendE - _ZN34_INTERNAL_83bfeecf_4_k_cu_21188fb34cuda3std6ranges3__45__cpo4swapE)
_ZN34_INTERNAL_83bfeecf_4_k_cu_21188fb34cuda3std6ranges3__45__cpo4swapE:
	.zero		1
	.type		_ZN34_INTERNAL_83bfeecf_4_k_cu_21188fb34cuda3std3__45__cpo4rendE,@object
	.size		_ZN34_INTERNAL_83bfeecf_4_k_cu_21188fb34cuda3std3__45__cpo4rendE,(_ZN34_INTERNAL_83bfeecf_4_k_cu_21188fb34cuda3std6ranges3__45__cpo4sizeE - _ZN34_INTERNAL_83bfeecf_4_k_cu_21188fb34cuda3std3__45__cpo4rendE)
_ZN34_INTERNAL_83bfeecf_4_k_cu_21188fb34cuda3std3__45__cpo4rendE:
	.zero		1
	.type		_ZN34_INTERNAL_83bfeecf_4_k_cu_21188fb34cuda3std6ranges3__45__cpo4sizeE,@object
	.size		_ZN34_INTERNAL_83bfeecf_4_k_cu_21188fb34cuda3std6ranges3__45__cpo4sizeE,(_ZN34_INTERNAL_83bfeecf_4_k_cu_21188fb34cuda3std6ranges3__45__cpo6cbeginE - _ZN34_INTERNAL_83bfeecf_4_k_cu_21188fb34cuda3std6ranges3__45__cpo4sizeE)
_ZN34_INTERNAL_83bfeecf_4_k_cu_21188fb34cuda3std6ranges3__45__cpo4sizeE:
	.zero		1
	.type		_ZN34_INTERNAL_83bfeecf_4_k_cu_21188fb34cuda3std6ranges3__45__cpo6cbeginE,@object
	.size		_ZN34_INTERNAL_83bfeecf_4_k_cu_21188fb34cuda3std6ranges3__45__cpo6cbeginE,(.L_13 - _ZN34_INTERNAL_83bfeecf_4_k_cu_21188fb34cuda3std6ranges3__45__cpo6cbeginE)
_ZN34_INTERNAL_83bfeecf_4_k_cu_21188fb34cuda3std6ranges3__45__cpo6cbeginE:
	.zero		1
.L_13:


//--------------------- .nv.constant0._Z6vecAddPfS_S_i --------------------------
	.section	.nv.constant0._Z6vecAddPfS_S_i,"a",@progbits
	.sectionflags	@""
	.align	4
.nv.constant0._Z6vecAddPfS_S_i:
	.zero		924


//--------------------- SYMBOLS --------------------------

	.type		.nv.reservedSmem.offset0,@object
	.size		.nv.reservedSmem.offset0,0x4
